	.headerflags	@"EF_CUDA_TEXMODE_UNIFIED EF_CUDA_64BIT_ADDRESS EF_CUDA_ACCELERATORS EF_CUDA_SM90 EF_CUDA_VIRTUAL_SM(EF_CUDA_SM90)"
	.elftype	@"ET_EXEC"


//--------------------- .nv.info                  --------------------------
	.section	.nv.info,"",@"SHT_CUDA_INFO"
	.align	4


	//----- nvinfo : EIATTR_REGCOUNT
	.align		4
        /*0000*/ 	.byte	0x04, 0x2f
        /*0002*/ 	.short	(.L_1 - .L_0)
	.align		4
.L_0:
        /*0004*/ 	.word	index@(triton_poi_fused_constant_pad_nd_silu_13)
        /*0008*/ 	.word	0x0000001e


	//----- nvinfo : EIATTR_MIN_STACK_SIZE
	.align		4
.L_1:
        /*000c*/ 	.byte	0x04, 0x12
        /*000e*/ 	.short	(.L_3 - .L_2)
	.align		4
.L_2:
        /*0010*/ 	.word	index@(triton_poi_fused_constant_pad_nd_silu_13)
        /*0014*/ 	.word	0x00000000


	//----- nvinfo : EIATTR_FRAME_SIZE
	.align		4
.L_3:
        /*0018*/ 	.byte	0x04, 0x11
        /*001a*/ 	.short	(.L_5 - .L_4)
	.align		4
.L_4:
        /*001c*/ 	.word	index@(triton_poi_fused_constant_pad_nd_silu_13)
        /*0020*/ 	.word	0x00000000


	//----- nvinfo : EIATTR_MIN_STACK_SIZE
	.align		4
.L_5:
        /*0024*/ 	.byte	0x04, 0x12
        /*0026*/ 	.short	(.L_7 - .L_6)
	.align		4
.L_6:
        /*0028*/ 	.word	index@(triton_poi_fused_constant_pad_nd_silu_13)
        /*002c*/ 	.word	0x00000000
.L_7:


//--------------------- .nv.info.triton_poi_fused_constant_pad_nd_silu_13 --------------------------
	.section	.nv.info.triton_poi_fused_constant_pad_nd_silu_13,"",@"SHT_CUDA_INFO"
	.sectionflags	@""
	.align	4


	//----- nvinfo : EIATTR_CUDA_API_VERSION
	.align		4
        /*0000*/ 	.byte	0x04, 0x37
        /*0002*/ 	.short	(.L_9 - .L_8)
.L_8:
        /*0004*/ 	.word	0x0000007c


	//----- nvinfo : EIATTR_KPARAM_INFO
	.align		4
.L_9:
        /*0008*/ 	.byte	0x04, 0x17
        /*000a*/ 	.short	(.L_11 - .L_10)
.L_10:
        /*000c*/ 	.word	0x00000000
        /*0010*/ 	.short	0x0002
        /*0012*/ 	.short	0x0010
        /*0014*/ 	.byte	0x00, 0xf0, 0x11, 0x00


	//----- nvinfo : EIATTR_KPARAM_INFO
	.align		4
.L_11:
        /*0018*/ 	.byte	0x04, 0x17
        /*001a*/ 	.short	(.L_13 - .L_12)
.L_12:
        /*001c*/ 	.word	0x00000000
        /*0020*/ 	.short	0x0001
        /*0022*/ 	.short	0x0008
        /*0024*/ 	.byte	0x00, 0xf4, 0x21, 0x00


	//----- nvinfo : EIATTR_KPARAM_INFO
	.align		4
.L_13:
        /*0028*/ 	.byte	0x04, 0x17
        /*002a*/ 	.short	(.L_15 - .L_14)
.L_14:
        /*002c*/ 	.word	0x00000000
        /*0030*/ 	.short	0x0000
        /*0032*/ 	.short	0x0000
        /*0034*/ 	.byte	0x00, 0xf4, 0x21, 0x00


	//----- nvinfo : EIATTR_SPARSE_MMA_MASK
	.align		4
.L_15:
        /*0038*/ 	.byte	0x03, 0x50
        /*003a*/ 	.short	0x0000


	//----- nvinfo : EIATTR_MAXREG_COUNT
	.align		4
        /*003c*/ 	.byte	0x03, 0x1b
        /*003e*/ 	.short	0x00ff


	//----- nvinfo : EIATTR_EXIT_INSTR_OFFSETS
	.align		4
        /*0040*/ 	.byte	0x04, 0x1c
        /*0042*/ 	.short	(.L_17 - .L_16)


	//   ....[0]....
.L_16:
        /*0044*/ 	.word	0x00000bd0


	//   ....[1]....
        /*0048*/ 	.word	0x00000bf0


	//----- nvinfo : EIATTR_REQNTID
	.align		4
.L_17:
        /*004c*/ 	.byte	0x04, 0x10
        /*004e*/ 	.short	(.L_19 - .L_18)
.L_18:
        /*0050*/ 	.word	0x00000080
        /*0054*/ 	.word	0x00000001
        /*0058*/ 	.word	0x00000001


	//----- nvinfo : EIATTR_CBANK_PARAM_SIZE
	.align		4
.L_19:
        /*005c*/ 	.byte	0x03, 0x19
        /*005e*/ 	.short	0x0014


	//----- nvinfo : EIATTR_PARAM_CBANK
	.align		4
        /*0060*/ 	.byte	0x04, 0x0a
        /*0062*/ 	.short	(.L_21 - .L_20)
	.align		4
.L_20:
        /*0064*/ 	.word	index@(.nv.constant0.triton_poi_fused_constant_pad_nd_silu_13)
        /*0068*/ 	.short	0x0210
        /*006a*/ 	.short	0x0014


	//----- nvinfo : EIATTR_SW_WAR
	.align		4
.L_21:
        /*006c*/ 	.byte	0x04, 0x36
        /*006e*/ 	.short	(.L_23 - .L_22)
.L_22:
        /*0070*/ 	.word	0x00000008
.L_23:


//--------------------- .nv.callgraph             --------------------------
	.section	.nv.callgraph,"",@"SHT_CUDA_CALLGRAPH"
	.align	4
	.sectionentsize	8
	.align		4
        /*0000*/ 	.word	0x00000000
	.align		4
        /*0004*/ 	.word	0xffffffff
	.align		4
        /*0008*/ 	.word	0x00000000
	.align		4
        /*000c*/ 	.word	0xfffffffe
	.align		4
        /*0010*/ 	.word	0x00000000
	.align		4
        /*0014*/ 	.word	0xfffffffd
	.align		4
        /*0018*/ 	.word	0x00000000
	.align		4
        /*001c*/ 	.word	0xfffffffc


//--------------------- .text.triton_poi_fused_constant_pad_nd_silu_13 --------------------------
	.section	.text.triton_poi_fused_constant_pad_nd_silu_13,"ax",@progbits
	.align	128
        .global         triton_poi_fused_constant_pad_nd_silu_13
        .type           triton_poi_fused_constant_pad_nd_silu_13,@function
        .size           triton_poi_fused_constant_pad_nd_silu_13,(.L_x_1 - triton_poi_fused_constant_pad_nd_silu_13)
        .other          triton_poi_fused_constant_pad_nd_silu_13,@"STO_CUDA_ENTRY STV_DEFAULT"
triton_poi_fused_constant_pad_nd_silu_13:
.text.triton_poi_fused_constant_pad_nd_silu_13:
[----:B------:R-:W0:Y:S02]  /*0000*/  LDC R1, c[0x0][0x28] ;  /* 0x00000a00ff017b82 */ /* 0x000e240000000800 */
[----:B------:R-:W1:Y:S01]  /*0010*/  S2R R0, SR_TID.X ;  /* 0x0000000000007919 */ /* 0x000e620000002100 */
[----:B------:R-:W-:Y:S01]  /*0020*/  ULDC.64 UR4, c[0x0][0x208] ;  /* 0x0000820000047ab9 */ /* 0x000fe20000000a00 */
[----:B------:R-:W2:Y:S01]  /*0030*/  S2R R3, SR_CTAID.X ;  /* 0x0000000000037919 */ /* 0x000ea20000002500 */
[----:B-1----:R-:W-:-:S04]  /*0040*/  SHF.L.U32 R0, R0, 0x2, RZ ;  /* 0x0000000200007819 */ /* 0x002fc800000006ff */
[----:B------:R-:W-:Y:S02]  /*0050*/  LOP3.LUT R0, R0, 0x1fc, RZ, 0xc0, !PT ;  /* 0x000001fc00007812 */ /* 0x000fe400078ec0ff */
[----:B--2---:R-:W-:Y:S02]  /*0060*/  SHF.R.S32.HI R4, RZ, 0x15, R3 ;  /* 0x00000015ff047819 */ /* 0x004fe40000011403 */
[----:B------:R-:W-:Y:S02]  /*0070*/  LEA R2, R3, R0, 0xa ;  /* 0x0000000003027211 */ /* 0x000fe400078e50ff */
[----:B------:R-:W-:-:S03]  /*0080*/  SGXT R3, R4, 0x1 ;  /* 0x000000010403781a */ /* 0x000fc60000000200 */
[----:B------:R-:W-:Y:S01]  /*0090*/  IMAD.HI R0, R2, 0x3e0f83e1, RZ ;  /* 0x3e0f83e102007827 */ /* 0x000fe200078e02ff */
[----:B------:R-:W-:-:S04]  /*00a0*/  LEA.HI R4, R3, R2, RZ, 0x6 ;  /* 0x0000000203047211 */ /* 0x000fc800078f30ff */
[----:B------:R-:W-:Y:S02]  /*00b0*/  SHF.R.U32.HI R5, RZ, 0x1f, R0 ;  /* 0x0000001fff057819 */ /* 0x000fe40000011600 */
[----:B------:R-:W-:Y:S02]  /*00c0*/  SHF.R.S32.HI R6, RZ, 0x6, R4 ;  /* 0x00000006ff067819 */ /* 0x000fe40000011404 */
[----:B------:R-:W-:-:S03]  /*00d0*/  LEA.HI.SX32 R9, R0, R5, 0x17 ;  /* 0x0000000500097211 */ /* 0x000fc600078fbaff */
[----:B------:R-:W-:-:S04]  /*00e0*/  IMAD.HI R4, R6, 0x3e0f83e1, RZ ;  /* 0x3e0f83e106047827 */ /* 0x000fc800078e02ff */
[----:B------:R-:W-:Y:S01]  /*00f0*/  IMAD.HI R0, R9, 0x3e0f83e1, RZ ;  /* 0x3e0f83e109007827 */ /* 0x000fe200078e02ff */
[----:B------:R-:W-:-:S04]  /*0100*/  SHF.R.U32.HI R7, RZ, 0x1f, R4 ;  /* 0x0000001fff077819 */ /* 0x000fc80000011604 */
[----:B------:R-:W-:Y:S02]  /*0110*/  SHF.R.U32.HI R5, RZ, 0x1f, R0 ;  /* 0x0000001fff057819 */ /* 0x000fe40000011600 */
[----:B------:R-:W-:Y:S02]  /*0120*/  LEA.HI.SX32 R7, R4, R7, 0x1d ;  /* 0x0000000704077211 */ /* 0x000fe400078feaff */
[----:B------:R-:W-:Y:S01]  /*0130*/  LEA.HI.SX32 R8, R0, R5, 0x1d ;  /* 0x0000000500087211 */ /* 0x000fe200078feaff */
[----:B------:R-:W-:Y:S01]  /*0140*/  IMAD.HI R0, R2, 0x3c2e1347, RZ ;  /* 0x3c2e134702007827 */ /* 0x000fe200078e02ff */
[----:B------:R-:W1:Y:S03]  /*0150*/  LDC.64 R4, c[0x0][0x210] ;  /* 0x00008400ff047b82 */ /* 0x000e660000000a00 */
[----:B------:R-:W-:Y:S01]  /*0160*/  IMAD R11, R7, -0x21, R6 ;  /* 0xffffffdf070b7824 */ /* 0x000fe200078e0206 */
[----:B------:R-:W-:Y:S01]  /*0170*/  SHF.R.U32.HI R7, RZ, 0x1f, R0 ;  /* 0x0000001fff077819 */ /* 0x000fe20000011600 */
[----:B------:R-:W-:-:S02]  /*0180*/  IMAD R8, R8, -0x21, R9 ;  /* 0xffffffdf08087824 */ /* 0x000fc400078e0209 */
[----:B------:R-:W-:Y:S01]  /*0190*/  IMAD R6, R9, -0x840, R2 ;  /* 0xfffff7c009067824 */ /* 0x000fe200078e0202 */
[----:B------:R-:W-:Y:S02]  /*01a0*/  LEA.HI R7, R0, R7, RZ, 0x12 ;  /* 0x0000000700077211 */ /* 0x000fe400078f90ff */
[C---:B------:R-:W-:Y:S02]  /*01b0*/  VIMNMX R11, R8.reuse, R11, !PT ;  /* 0x0000000b080b7248 */ /* 0x040fe40007fe0100 */
[----:B------:R-:W-:Y:S02]  /*01c0*/  LEA R7, R7, R6, 0x10 ;  /* 0x0000000607077211 */ /* 0x000fe400078e80ff */
[----:B------:R-:W-:Y:S02]  /*01d0*/  ISETP.GE.AND P2, PT, R11, 0x20, PT ;  /* 0x000000200b00780c */ /* 0x000fe40003f46270 */
[----:B------:R-:W-:Y:S02]  /*01e0*/  CS2R R10, SRZ ;  /* 0x00000000000a7805 */ /* 0x000fe4000001ff00 */
[----:B------:R-:W-:-:S02]  /*01f0*/  LEA R7, R8, R7, 0xb ;  /* 0x0000000708077211 */ /* 0x000fc400078e58ff */
[----:B------:R-:W-:Y:S02]  /*0200*/  CS2R R8, SRZ ;  /* 0x0000000000087805 */ /* 0x000fe4000001ff00 */
[----:B------:R-:W-:Y:S02]  /*0210*/  ISETP.LT.AND P0, PT, R2, 0x44100, !P2 ;  /* 0x000441000200780c */ /* 0x000fe40005701270 */
[----:B------:R-:W-:Y:S01]  /*0220*/  IADD3 R0, R2, 0x200, RZ ;  /* 0x0000020002007810 */ /* 0x000fe20007ffe0ff */
[----:B-1----:R-:W-:-:S04]  /*0230*/  IMAD.WIDE R6, R7, 0x4, R4 ;  /* 0x0000000407067825 */ /* 0x002fc800078e0204 */
[----:B------:R-:W-:Y:S01]  /*0240*/  IMAD.HI R12, R0, 0x3e0f83e1, RZ ;  /* 0x3e0f83e1000c7827 */ /* 0x000fe200078e02ff */
[----:B------:R-:W-:-:S05]  /*0250*/  LEA.HI R13, R3, R0, RZ, 0x6 ;  /* 0x00000000030d7211 */ /* 0x000fca00078f30ff */
[----:B------:R1:W2:Y:S01]  /*0260*/  @P0 LDG.E.128 R8, desc[UR4][R6.64] ;  /* 0x0000000406080981 */ /* 0x0002a2000c1e1d00 */
[----:B------:R-:W-:Y:S02]  /*0270*/  SHF.R.U32.HI R3, RZ, 0x1f, R12 ;  /* 0x0000001fff037819 */ /* 0x000fe4000001160c */
[----:B------:R-:W-:Y:S02]  /*0280*/  SHF.R.S32.HI R14, RZ, 0x6, R13 ;  /* 0x00000006ff0e7819 */ /* 0x000fe4000001140d */
[----:B------:R-:W-:-:S03]  /*0290*/  LEA.HI.SX32 R13, R12, R3, 0x17 ;  /* 0x000000030c0d7211 */ /* 0x000fc600078fbaff */
[----:B------:R-:W-:-:S04]  /*02a0*/  IMAD.HI R3, R14, 0x3e0f83e1, RZ ;  /* 0x3e0f83e10e037827 */ /* 0x000fc800078e02ff */
[----:B------:R-:W-:Y:S01]  /*02b0*/  IMAD.HI R12, R13, 0x3e0f83e1, RZ ;  /* 0x3e0f83e10d0c7827 */ /* 0x000fe200078e02ff */
[----:B------:R-:W-:-:S04]  /*02c0*/  SHF.R.U32.HI R16, RZ, 0x1f, R3 ;  /* 0x0000001fff107819 */ /* 0x000fc80000011603 */
[----:B------:R-:W-:Y:S02]  /*02d0*/  SHF.R.U32.HI R15, RZ, 0x1f, R12 ;  /* 0x0000001fff0f7819 */ /* 0x000fe4000001160c */
[----:B------:R-:W-:Y:S01]  /*02e0*/  LEA.HI.SX32 R17, R3, R16, 0x1d ;  /* 0x0000001003117211 */ /* 0x000fe200078feaff */
[----:B------:R-:W-:Y:S01]  /*02f0*/  IMAD.HI R3, R0, 0x3c2e1347, RZ ;  /* 0x3c2e134700037827 */ /* 0x000fe200078e02ff */
[----:B------:R-:W-:-:S03]  /*0300*/  LEA.HI.SX32 R12, R12, R15, 0x1d ;  /* 0x0000000f0c0c7211 */ /* 0x000fc600078feaff */
[----:B------:R-:W-:Y:S01]  /*0310*/  IMAD R17, R17, -0x21, R14 ;  /* 0xffffffdf11117824 */ /* 0x000fe200078e020e */
[----:B-1----:R-:W-:Y:S01]  /*0320*/  SHF.R.U32.HI R6, RZ, 0x1f, R3 ;  /* 0x0000001fff067819 */ /* 0x002fe20000011603 */
[----:B------:R-:W-:Y:S02]  /*0330*/  IMAD R12, R12, -0x21, R13 ;  /* 0xffffffdf0c0c7824 */ /* 0x000fe400078e020d */
[----:B------:R-:W-:Y:S01]  /*0340*/  IMAD R13, R13, -0x840, R0 ;  /* 0xfffff7c00d0d7824 */ /* 0x000fe200078e0200 */
[----:B------:R-:W-:Y:S02]  /*0350*/  LEA.HI R6, R3, R6, RZ, 0x12 ;  /* 0x0000000603067211 */ /* 0x000fe400078f90ff */
[----:B------:R-:W-:Y:S02]  /*0360*/  VIMNMX R17, R12, R17, !PT ;  /* 0x000000110c117248 */ /* 0x000fe40007fe0100 */
[----:B------:R-:W-:Y:S02]  /*0370*/  LEA R13, R6, R13, 0x10 ;  /* 0x0000000d060d7211 */ /* 0x000fe400078e80ff */
[----:B------:R-:W-:-:S02]  /*0380*/  CS2R R6, SRZ ;  /* 0x0000000000067805 */ /* 0x000fc4000001ff00 */
[----:B------:R-:W-:Y:S02]  /*0390*/  ISETP.GE.AND P1, PT, R17, 0x20, PT ;  /* 0x000000201100780c */ /* 0x000fe40003f26270 */
[----:B------:R-:W-:Y:S02]  /*03a0*/  LEA R13, R12, R13, 0xb ;  /* 0x0000000d0c0d7211 */ /* 0x000fe400078e58ff */
[----:B------:R-:W-:-:S03]  /*03b0*/  ISETP.LT.AND P6, PT, R0, 0x44100, !P1 ;  /* 0x000441000000780c */ /* 0x000fc60004fc1270 */
[----:B------:R-:W-:Y:S01]  /*03c0*/  IMAD.WIDE R14, R13, 0x4, R4 ;  /* 0x000000040d0e7825 */ /* 0x000fe200078e0204 */
[----:B------:R-:W-:-:S09]  /*03d0*/  CS2R R4, SRZ ;  /* 0x0000000000047805 */ /* 0x000fd2000001ff00 */
[----:B------:R1:W3:Y:S01]  /*03e0*/  @P6 LDG.E.128 R4, desc[UR4][R14.64] ;  /* 0x000000040e046981 */ /* 0x0002e2000c1e1d00 */
[----:B--2---:R-:W-:Y:S02]  /*03f0*/  SEL R8, R8, RZ, P0 ;  /* 0x000000ff08087207 */ /* 0x004fe40000000000 */
[----:B------:R-:W-:Y:S02]  /*0400*/  SEL R12, R9, RZ, P0 ;  /* 0x000000ff090c7207 */ /* 0x000fe40000000000 */
[----:B------:R-:W-:Y:S01]  /*0410*/  SEL R10, R10, RZ, P0 ;  /* 0x000000ff0a0a7207 */ /* 0x000fe20000000000 */
[----:B------:R-:W-:Y:S01]  /*0420*/  FADD R3, RZ, -R8 ;  /* 0x80000008ff037221 */ /* 0x000fe20000000000 */
[----:B------:R-:W-:Y:S01]  /*0430*/  SEL R13, R11, RZ, P0 ;  /* 0x000000ff0b0d7207 */ /* 0x000fe20000000000 */
[----:B------:R-:W-:Y:S02]  /*0440*/  HFMA2.MMA R11, -RZ, RZ, 1.625, 0 ;  /* 0x3e800000ff0b7435 */ /* 0x000fe400000001ff */
[----:B------:R-:W-:Y:S01]  /*0450*/  FMUL R16, R3, 1.4426950216293334961 ;  /* 0x3fb8aa3b03107820 */ /* 0x000fe20000400000 */
[----:B------:R-:W-:-:S04]  /*0460*/  FADD R3, RZ, -R12 ;  /* 0x8000000cff037221 */ /* 0x000fc80000000000 */
[----:B------:R-:W-:Y:S01]  /*0470*/  FSETP.GEU.AND P3, PT, R16, -126, PT ;  /* 0xc2fc00001000780b */ /* 0x000fe20003f6e000 */
[----:B------:R-:W-:Y:S01]  /*0480*/  FMUL R18, R3, 1.4426950216293334961 ;  /* 0x3fb8aa3b03127820 */ /* 0x000fe20000400000 */
[----:B------:R-:W-:-:S04]  /*0490*/  FADD R3, RZ, -R10 ;  /* 0x8000000aff037221 */ /* 0x000fc80000000000 */
[----:B------:R-:W-:Y:S01]  /*04a0*/  FMUL R19, R3, 1.4426950216293334961 ;  /* 0x3fb8aa3b03137820 */ /* 0x000fe20000400000 */
[----:B------:R-:W-:-:S04]  /*04b0*/  FSETP.GEU.AND P5, PT, R18, -126, PT ;  /* 0xc2fc00001200780b */ /* 0x000fc80003fae000 */
[----:B------:R-:W-:Y:S02]  /*04c0*/  FSETP.GEU.AND P4, PT, R19, -126, PT ;  /* 0xc2fc00001300780b */ /* 0x000fe40003f8e000 */
[----:B------:R-:W-:-:S04]  /*04d0*/  @!P3 FMUL R16, R16, 0.5 ;  /* 0x3f0000001010b820 */ /* 0x000fc80000400000 */
[----:B------:R-:W2:Y:S03]  /*04e0*/  MUFU.EX2 R9, R16 ;  /* 0x0000001000097308 */ /* 0x000ea60000000800 */
[----:B------:R-:W-:-:S04]  /*04f0*/  @!P5 FMUL R18, R18, 0.5 ;  /* 0x3f0000001212d820 */ /* 0x000fc80000400000 */
[----:B------:R-:W-:Y:S01]  /*0500*/  @!P4 FMUL R19, R19, 0.5 ;  /* 0x3f0000001313c820 */ /* 0x000fe20000400000 */
[----:B--2---:R-:W-:-:S04]  /*0510*/  @!P3 FMUL R9, R9, R9 ;  /* 0x000000090909b220 */ /* 0x004fc80000400000 */
[----:B-1----:R-:W-:Y:S01]  /*0520*/  FADD R15, R9, 1 ;  /* 0x3f800000090f7421 */ /* 0x002fe20000000000 */
[----:B------:R-:W-:Y:S01]  /*0530*/  FADD R9, RZ, -R13 ;  /* 0x8000000dff097221 */ /* 0x000fe20000000000 */
[----:B---3--:R-:W-:-:S03]  /*0540*/  SEL R3, R4, RZ, P6 ;  /* 0x000000ff04037207 */ /* 0x008fc60003000000 */
[----:B------:R-:W-:Y:S01]  /*0550*/  FMUL R20, R9, 1.4426950216293334961 ;  /* 0x3fb8aa3b09147820 */ /* 0x000fe20000400000 */
[----:B------:R-:W-:Y:S01]  /*0560*/  SEL R9, R5, RZ, P6 ;  /* 0x000000ff05097207 */ /* 0x000fe20003000000 */
[----:B------:R-:W1:Y:S01]  /*0570*/  MUFU.EX2 R4, R18 ;  /* 0x0000001200047308 */ /* 0x000e620000000800 */
[----:B------:R-:W-:Y:S01]  /*0580*/  FSETP.GT.AND P3, PT, R15, 8.50705917302346158658e+37, PT ;  /* 0x7e8000000f00780b */ /* 0x000fe20003f64000 */
[----:B------:R-:W-:Y:S01]  /*0590*/  FADD R5, RZ, -R3 ;  /* 0x80000003ff057221 */ /* 0x000fe20000000000 */
[----:B------:R-:W-:Y:S01]  /*05a0*/  SEL R6, R6, RZ, P6 ;  /* 0x000000ff06067207 */ /* 0x000fe20003000000 */
[----:B------:R-:W-:Y:S01]  /*05b0*/  FADD R16, RZ, -R9 ;  /* 0x80000009ff107221 */ /* 0x000fe20000000000 */
[----:B------:R-:W-:Y:S01]  /*05c0*/  SEL R7, R7, RZ, P6 ;  /* 0x000000ff07077207 */ /* 0x000fe20003000000 */
[----:B------:R-:W-:Y:S01]  /*05d0*/  FMUL R21, R5, 1.4426950216293334961 ;  /* 0x3fb8aa3b05157820 */ /* 0x000fe20000400000 */
[----:B------:R-:W-:Y:S01]  /*05e0*/  FSETP.GEU.AND P0, PT, R20, -126, PT ;  /* 0xc2fc00001400780b */ /* 0x000fe20003f0e000 */
[----:B------:R2:W3:Y:S01]  /*05f0*/  MUFU.EX2 R5, R19 ;  /* 0x0000001300057308 */ /* 0x0004e20000000800 */
[----:B------:R-:W-:Y:S01]  /*0600*/  FADD R17, RZ, -R6 ;  /* 0x80000006ff117221 */ /* 0x000fe20000000000 */
[----:B------:R-:W-:Y:S01]  /*0610*/  FMUL R22, R16, 1.4426950216293334961 ;  /* 0x3fb8aa3b10167820 */ /* 0x000fe20000400000 */
[----:B------:R-:W-:Y:S01]  /*0620*/  FSEL R14, R11, 1, P3 ;  /* 0x3f8000000b0e7808 */ /* 0x000fe20001800000 */
[----:B------:R-:W-:Y:S01]  /*0630*/  FADD R16, RZ, -R7 ;  /* 0x80000007ff107221 */ /* 0x000fe20000000000 */
[----:B------:R-:W-:Y:S01]  /*0640*/  FMUL R17, R17, 1.4426950216293334961 ;  /* 0x3fb8aa3b11117820 */ /* 0x000fe20000400000 */
[----:B------:R-:W-:Y:S01]  /*0650*/  @P3 FMUL R15, R15, 0.25 ;  /* 0x3e8000000f0f3820 */ /* 0x000fe20000400000 */
[----:B------:R-:W-:Y:S01]  /*0660*/  FSETP.GEU.AND P3, PT, R21, -126, PT ;  /* 0xc2fc00001500780b */ /* 0x000fe20003f6e000 */
[----:B-1----:R-:W-:Y:S01]  /*0670*/  @!P5 FMUL R4, R4, R4 ;  /* 0x000000040404d220 */ /* 0x002fe20000400000 */
[----:B------:R-:W-:Y:S01]  /*0680*/  FSETP.GEU.AND P6, PT, R22, -126, PT ;  /* 0xc2fc00001600780b */ /* 0x000fe20003fce000 */
[----:B--2---:R-:W-:Y:S01]  /*0690*/  FMUL R19, R16, 1.4426950216293334961 ;  /* 0x3fb8aa3b10137820 */ /* 0x004fe20000400000 */
[----:B------:R-:W-:Y:S01]  /*06a0*/  FSETP.GEU.AND P5, PT, R17, -126, PT ;  /* 0xc2fc00001100780b */ /* 0x000fe20003fae000 */
[----:B------:R-:W-:Y:S01]  /*06b0*/  @!P0 FMUL R20, R20, 0.5 ;  /* 0x3f00000014148820 */ /* 0x000fe20000400000 */
[----:B------:R-:W-:Y:S01]  /*06c0*/  FADD R16, R4, 1 ;  /* 0x3f80000004107421 */ /* 0x000fe20000000000 */
[----:B------:R-:W1:Y:S01]  /*06d0*/  MUFU.RCP R15, R15 ;  /* 0x0000000f000f7308 */ /* 0x000e620000001000 */
[----:B---3--:R-:W-:Y:S01]  /*06e0*/  @!P4 FMUL R5, R5, R5 ;  /* 0x000000050505c220 */ /* 0x008fe20000400000 */
[----:B------:R-:W-:-:S03]  /*06f0*/  FSETP.GEU.AND P4, PT, R19, -126, PT ;  /* 0xc2fc00001300780b */ /* 0x000fc60003f8e000 */
[----:B------:R-:W-:Y:S01]  /*0700*/  FADD R5, R5, 1 ;  /* 0x3f80000005057421 */ /* 0x000fe20000000000 */
[----:B------:R-:W-:Y:S02]  /*0710*/  @!P3 FMUL R21, R21, 0.5 ;  /* 0x3f0000001515b820 */ /* 0x000fe40000400000 */
[----:B------:R-:W2:Y:S01]  /*0720*/  MUFU.EX2 R20, R20 ;  /* 0x0000001400147308 */ /* 0x000ea20000000800 */
[----:B------:R-:W-:Y:S01]  /*0730*/  @!P6 FMUL R22, R22, 0.5 ;  /* 0x3f0000001616e820 */ /* 0x000fe20000400000 */
[----:B------:R-:W-:-:S05]  /*0740*/  @!P5 FMUL R17, R17, 0.5 ;  /* 0x3f0000001111d820 */ /* 0x000fca0000400000 */
[----:B------:R-:W-:Y:S01]  /*0750*/  @!P4 FMUL R19, R19, 0.5 ;  /* 0x3f0000001313c820 */ /* 0x000fe20000400000 */
[----:B------:R-:W3:Y:S01]  /*0760*/  MUFU.EX2 R21, R21 ;  /* 0x0000001500157308 */ /* 0x000ee20000000800 */
[----:B-1----:R-:W-:-:S04]  /*0770*/  FMUL R15, R15, R14 ;  /* 0x0000000e0f0f7220 */ /* 0x002fc80000400000 */
[----:B------:R-:W-:Y:S01]  /*0780*/  FMUL R8, R8, R15 ;  /* 0x0000000f08087220 */ /* 0x000fe20000400000 */
[----:B--2---:R-:W-:Y:S02]  /*0790*/  @!P0 FMUL R20, R20, R20 ;  /* 0x0000001414148220 */ /* 0x004fe40000400000 */
[----:B------:R-:W1:Y:S01]  /*07a0*/  MUFU.EX2 R22, R22 ;  /* 0x0000001600167308 */ /* 0x000e620000000800 */
[----:B------:R-:W-:Y:S01]  /*07b0*/  FSETP.GT.AND P0, PT, R16, 8.50705917302346158658e+37, PT ;  /* 0x7e8000001000780b */ /* 0x000fe20003f04000 */
[----:B------:R-:W-:Y:S01]  /*07c0*/  FADD R20, R20, 1 ;  /* 0x3f80000014147421 */ /* 0x000fe20000000000 */
[----:B---3--:R-:W-:-:S05]  /*07d0*/  @!P3 FMUL R21, R21, R21 ;  /* 0x000000151515b220 */ /* 0x008fca0000400000 */
[----:B------:R-:W2:Y:S01]  /*07e0*/  MUFU.EX2 R18, R17 ;  /* 0x0000001100127308 */ /* 0x000ea20000000800 */
[----:B------:R-:W-:Y:S01]  /*07f0*/  FSETP.GT.AND P3, PT, R5, 8.50705917302346158658e+37, PT ;  /* 0x7e8000000500780b */ /* 0x000fe20003f64000 */
[----:B------:R-:W-:Y:S01]  /*0800*/  FADD R25, R21, 1 ;  /* 0x3f80000015197421 */ /* 0x000fe20000000000 */
[----:B------:R-:W-:-:S03]  /*0810*/  FSEL R21, R11, 1, P0 ;  /* 0x3f8000000b157808 */ /* 0x000fc60000000000 */
[----:B------:R-:W-:Y:S01]  /*0820*/  @P0 FMUL R16, R16, 0.25 ;  /* 0x3e80000010100820 */ /* 0x000fe20000400000 */
[----:B-1----:R-:W-:Y:S01]  /*0830*/  @!P6 FMUL R22, R22, R22 ;  /* 0x000000161616e220 */ /* 0x002fe20000400000 */
[----:B------:R1:W3:Y:S01]  /*0840*/  MUFU.EX2 R4, R19 ;  /* 0x0000001300047308 */ /* 0x0002e20000000800 */
[----:B------:R-:W-:Y:S02]  /*0850*/  FSETP.GT.AND P6, PT, R20, 8.50705917302346158658e+37, PT ;  /* 0x7e8000001400780b */ /* 0x000fe40003fc4000 */
[C---:B------:R-:W-:Y:S02]  /*0860*/  FSEL R24, R11.reuse, 1, P3 ;  /* 0x3f8000000b187808 */ /* 0x040fe40001800000 */
[----:B------:R-:W-:Y:S01]  /*0870*/  FSEL R27, R11, 1, P6 ;  /* 0x3f8000000b1b7808 */ /* 0x000fe20003000000 */
[----:B------:R-:W-:Y:S01]  /*0880*/  @P3 FMUL R5, R5, 0.25 ;  /* 0x3e80000005053820 */ /* 0x000fe20000400000 */
[----:B--2---:R-:W-:Y:S01]  /*0890*/  @!P5 FMUL R18, R18, R18 ;  /* 0x000000121212d220 */ /* 0x004fe20000400000 */
[----:B------:R-:W-:Y:S01]  /*08a0*/  FSETP.GT.AND P5, PT, R25, 8.50705917302346158658e+37, PT ;  /* 0x7e8000001900780b */ /* 0x000fe20003fa4000 */
[----:B-1----:R-:W-:Y:S01]  /*08b0*/  FADD R19, R22, 1 ;  /* 0x3f80000016137421 */ /* 0x002fe20000000000 */
[----:B------:R1:W2:Y:S01]  /*08c0*/  MUFU.RCP R17, R5 ;  /* 0x0000000500117308 */ /* 0x0002a20000001000 */
[----:B------:R-:W-:Y:S01]  /*08d0*/  FADD R22, R18, 1 ;  /* 0x3f80000012167421 */ /* 0x000fe20000000000 */
[----:B------:R-:W-:-:S02]  /*08e0*/  FSEL R15, R11, 1, P5 ;  /* 0x3f8000000b0f7808 */ /* 0x000fc40002800000 */
[----:B------:R-:W-:Y:S01]  /*08f0*/  FSETP.GT.AND P0, PT, R19, 8.50705917302346158658e+37, PT ;  /* 0x7e8000001300780b */ /* 0x000fe20003f04000 */
[----:B---3--:R-:W-:Y:S01]  /*0900*/  @!P4 FMUL R4, R4, R4 ;  /* 0x000000040404c220 */ /* 0x008fe20000400000 */
[----:B------:R-:W-:Y:S01]  /*0910*/  FSETP.GT.AND P4, PT, R22, 8.50705917302346158658e+37, PT ;  /* 0x7e8000001600780b */ /* 0x000fe20003f84000 */
[----:B------:R-:W-:Y:S01]  /*0920*/  @P6 FMUL R20, R20, 0.25 ;  /* 0x3e80000014146820 */ /* 0x000fe20000400000 */
[----:B------:R-:W3:Y:S01]  /*0930*/  MUFU.RCP R16, R16 ;  /* 0x0000001000107308 */ /* 0x000ee20000001000 */
[----:B------:R-:W-:Y:S01]  /*0940*/  FADD R23, R4, 1 ;  /* 0x3f80000004177421 */ /* 0x000fe20000000000 */
[----:B------:R-:W-:Y:S01]  /*0950*/  ISETP.GE.AND P6, PT, R0, 0x44100, PT ;  /* 0x000441000000780c */ /* 0x000fe20003fc6270 */
[----:B-1----:R-:W1:Y:S01]  /*0960*/  LDC.64 R4, c[0x0][0x218] ;  /* 0x00008600ff047b82 */ /* 0x002e620000000a00 */
[----:B------:R-:W-:Y:S02]  /*0970*/  @P5 FMUL R25, R25, 0.25 ;  /* 0x3e80000019195820 */ /* 0x000fe40000400000 */
[----:B------:R-:W-:Y:S01]  /*0980*/  FSETP.GT.AND P3, PT, R23, 8.50705917302346158658e+37, PT ;  /* 0x7e8000001700780b */ /* 0x000fe20003f64000 */
[----:B--2---:R-:W-:Y:S01]  /*0990*/  FMUL R17, R17, R24 ;  /* 0x0000001811117220 */ /* 0x004fe20000400000 */
[----:B------:R-:W2:Y:S01]  /*09a0*/  MUFU.RCP R20, R20 ;  /* 0x0000001400147308 */ /* 0x000ea20000001000 */
[----:B------:R-:W-:-:S02]  /*09b0*/  @P0 FMUL R19, R19, 0.25 ;  /* 0x3e80000013130820 */ /* 0x000fc40000400000 */
[----:B------:R-:W-:Y:S01]  /*09c0*/  @P4 FMUL R22, R22, 0.25 ;  /* 0x3e80000016164820 */ /* 0x000fe20000400000 */
[----:B------:R-:W-:Y:S01]  /*09d0*/  FMUL R14, R10, R17 ;  /* 0x000000110a0e7220 */ /* 0x000fe20000400000 */
[----:B------:R-:W-:Y:S01]  /*09e0*/  FSEL R10, R11, 1, P0 ;  /* 0x3f8000000b0a7808 */ /* 0x000fe20000000000 */
[----:B---3--:R-:W-:Y:S02]  /*09f0*/  FMUL R21, R16, R21 ;  /* 0x0000001510157220 */ /* 0x008fe40000400000 */
[----:B------:R-:W3:Y:S01]  /*0a00*/  MUFU.RCP R19, R19 ;  /* 0x0000001300137308 */ /* 0x000ee20000001000 */
[----:B------:R-:W-:Y:S02]  /*0a10*/  ISETP.GE.AND P0, PT, R2, 0x44100, PT ;  /* 0x000441000200780c */ /* 0x000fe40003f06270 */
[----:B------:R-:W-:Y:S01]  /*0a20*/  @P3 FMUL R23, R23, 0.25 ;  /* 0x3e80000017173820 */ /* 0x000fe20000400000 */
[----:B------:R-:W-:Y:S01]  /*0a30*/  FMUL R0, R12, R21 ;  /* 0x000000150c007220 */ /* 0x000fe20000400000 */
[----:B------:R-:W-:Y:S01]  /*0a40*/  FSEL R12, R11, 1, P3 ;  /* 0x3f8000000b0c7808 */ /* 0x000fe20001800000 */
[----:B--2---:R-:W-:-:S02]  /*0a50*/  FMUL R20, R20, R27 ;  /* 0x0000001b14147220 */ /* 0x004fc40000400000 */
[----:B------:R-:W2:Y:S01]  /*0a60*/  MUFU.RCP R22, R22 ;  /* 0x0000001600167308 */ /* 0x000ea20000001000 */
[----:B------:R-:W-:Y:S01]  /*0a70*/  SEL R14, R14, RZ, !P2 ;  /* 0x000000ff0e0e7207 */ /* 0x000fe20005000000 */
[----:B------:R-:W-:Y:S01]  /*0a80*/  FMUL R20, R13, R20 ;  /* 0x000000140d147220 */ /* 0x000fe20000400000 */
[----:B------:R-:W-:Y:S01]  /*0a90*/  FSEL R13, R11, 1, P4 ;  /* 0x3f8000000b0d7808 */ /* 0x000fe20002000000 */
[----:B-1----:R-:W-:-:S04]  /*0aa0*/  IMAD.WIDE R4, R2, 0x4, R4 ;  /* 0x0000000402047825 */ /* 0x002fc800078e0204 */
[----:B---3--:R-:W-:Y:S01]  /*0ab0*/  FMUL R10, R19, R10 ;  /* 0x0000000a130a7220 */ /* 0x008fe20000400000 */
[----:B------:R-:W1:Y:S03]  /*0ac0*/  MUFU.RCP R18, R25 ;  /* 0x0000001900127308 */ /* 0x000e660000001000 */
[----:B------:R-:W-:Y:S01]  /*0ad0*/  FMUL R10, R9, R10 ;  /* 0x0000000a090a7220 */ /* 0x000fe20000400000 */
[----:B--2---:R-:W-:-:S04]  /*0ae0*/  FMUL R11, R22, R13 ;  /* 0x0000000d160b7220 */ /* 0x004fc80000400000 */
[----:B------:R-:W2:Y:S01]  /*0af0*/  MUFU.RCP R23, R23 ;  /* 0x0000001700177308 */ /* 0x000ea20000001000 */
[----:B------:R-:W-:Y:S01]  /*0b00*/  SEL R13, R0, RZ, !P2 ;  /* 0x000000ff000d7207 */ /* 0x000fe20005000000 */
[----:B------:R-:W-:Y:S01]  /*0b10*/  FMUL R11, R6, R11 ;  /* 0x0000000b060b7220 */ /* 0x000fe20000400000 */
[----:B------:R-:W-:Y:S01]  /*0b20*/  SEL R9, R10, RZ, !P1 ;  /* 0x000000ff0a097207 */ /* 0x000fe20004800000 */
[----:B-1----:R-:W-:Y:S01]  /*0b30*/  FMUL R18, R18, R15 ;  /* 0x0000000f12127220 */ /* 0x002fe20000400000 */
[----:B------:R-:W-:Y:S02]  /*0b40*/  SEL R15, R20, RZ, !P2 ;  /* 0x000000ff140f7207 */ /* 0x000fe40005000000 */
[----:B------:R-:W-:Y:S01]  /*0b50*/  SEL R10, R11, RZ, !P1 ;  /* 0x000000ff0b0a7207 */ /* 0x000fe20004800000 */
[----:B------:R-:W-:Y:S01]  /*0b60*/  FMUL R18, R3, R18 ;  /* 0x0000001203127220 */ /* 0x000fe20000400000 */
[----:B--2---:R-:W-:Y:S01]  /*0b70*/  FMUL R16, R23, R12 ;  /* 0x0000000c17107220 */ /* 0x004fe20000400000 */
[----:B------:R-:W-:-:S03]  /*0b80*/  SEL R12, R8, RZ, !P2 ;  /* 0x000000ff080c7207 */ /* 0x000fc60005000000 */
[----:B------:R-:W-:Y:S01]  /*0b90*/  SEL R8, R18, RZ, !P1 ;  /* 0x000000ff12087207 */ /* 0x000fe20004800000 */
[----:B------:R-:W-:Y:S01]  /*0ba0*/  FMUL R16, R7, R16 ;  /* 0x0000001007107220 */ /* 0x000fe20000400000 */
[----:B------:R1:W-:Y:S04]  /*0bb0*/  @!P0 STG.E.128 desc[UR4][R4.64], R12 ;  /* 0x0000000c04008986 */ /* 0x0003e8000c101d04 */
[----:B------:R-:W-:Y:S01]  /*0bc0*/  SEL R11, R16, RZ, !P1 ;  /* 0x000000ff100b7207 */ /* 0x000fe20004800000 */
[----:B------:R-:W-:Y:S06]  /*0bd0*/  @P6 EXIT ;  /* 0x000000000000694d */ /* 0x000fec0003800000 */
[----:B------:R-:W-:Y:S01]  /*0be0*/  STG.E.128 desc[UR4][R4.64+0x800], R8 ;  /* 0x0008000804007986 */ /* 0x000fe2000c101d04 */
[----:B------:R-:W-:Y:S05]  /*0bf0*/  EXIT ;  /* 0x000000000000794d */ /* 0x000fea0003800000 */
.L_x_0:
[----:B------:R-:W-:-:S00]  /*0c00*/  BRA `(.L_x_0) ;  /* 0xfffffffc00fc7947 */ /* 0x000fc0000383ffff */
[----:B------:R-:W-:-:S00]  /*0c10*/  NOP ;  /* 0x0000000000007918 */ /* 0x000fc00000000000 */
        /* <DEDUP_REMOVED lines=14> */
.L_x_1:


//--------------------- .nv.constant0.triton_poi_fused_constant_pad_nd_silu_13 --------------------------
	.section	.nv.constant0.triton_poi_fused_constant_pad_nd_silu_13,"a",@progbits
	.sectionflags	@""
	.align	4
.nv.constant0.triton_poi_fused_constant_pad_nd_silu_13:
	.zero		548
